//
// Generated by NVIDIA NVVM Compiler
//
// Compiler Build ID: CL-36424714
// Cuda compilation tools, release 13.0, V13.0.88
// Based on NVVM 20.0.0
//

.version 9.0
.target sm_100
.address_size 64

	// .globl	madd

.visible .entry madd(
	.param .u64 .ptr .align 1 madd_param_0,
	.param .u64 .ptr .align 1 madd_param_1,
	.param .f32 madd_param_2,
	.param .u64 .ptr .align 1 madd_param_3,
	.param .f32 madd_param_4,
	.param .u32 madd_param_5
)
{
	.reg .pred 	%p<2>;
	.reg .b32 	%r<9>;
	.reg .b32 	%f<7>;
	.reg .b64 	%rd<11>;

	ld.param.u64 	%rd1, [madd_param_0];
	ld.param.u64 	%rd2, [madd_param_1];
	ld.param.f32 	%f1, [madd_param_2];
	ld.param.u64 	%rd3, [madd_param_3];
	ld.param.f32 	%f2, [madd_param_4];
	ld.param.u32 	%r2, [madd_param_5];
	mov.u32 	%r3, %ctaid.y;
	mov.u32 	%r4, %nctaid.x;
	mov.u32 	%r5, %ctaid.x;
	mad.lo.s32 	%r6, %r3, %r4, %r5;
	mov.u32 	%r7, %ntid.x;
	mov.u32 	%r8, %tid.x;
	mad.lo.s32 	%r1, %r6, %r7, %r8;
	setp.ge.s32 	%p1, %r1, %r2;
	@%p1 bra 	$L__BB0_2;
	cvta.to.global.u64 	%rd4, %rd2;
	cvta.to.global.u64 	%rd5, %rd3;
	cvta.to.global.u64 	%rd6, %rd1;
	mul.wide.s32 	%rd7, %r1, 4;
	add.s64 	%rd8, %rd4, %rd7;
	ld.global.f32 	%f3, [%rd8];
	add.s64 	%rd9, %rd5, %rd7;
	ld.global.f32 	%f4, [%rd9];
	mul.f32 	%f5, %f2, %f4;
	fma.rn.f32 	%f6, %f1, %f3, %f5;
	add.s64 	%rd10, %rd6, %rd7;
	st.global.f32 	[%rd10], %f6;
$L__BB0_2:
	ret;

}


// ===== COMPILED SASS (sm_100) =====

	.target	sm_100

	.elftype	@"ET_EXEC"


//--------------------- .note.nv.tkinfo           --------------------------
	.section	.note.nv.tkinfo,"",@"SHT_NOTE"
	.sectionflags	@"SHF_NOTE_NV_TKINFO"
	.tkinfo
        /*0018*/ 	.word	0x00000002
        /*0030*/ 	.string	""
        /*0030*/ 	.string	"ptxas"
        /*0030*/ 	.string	"Cuda compilation tools, release 13.0, V13.0.88"
        /*0030*/ 	.string	"Build cuda_13.0.r13.0/compiler.36424714_0"
        /*0030*/ 	.string	"-arch sm_100 -m 64 "



//--------------------- .note.nv.cuinfo           --------------------------
	.section	.note.nv.cuinfo,"",@"SHT_NOTE"
	.sectionflags	@"SHF_NOTE_NV_CUINFO"
        /*0018*/ 	.short	0x0002
        /*001a*/ 	.short	0x0064
        /*001c*/ 	.short	0x0082
	.zero		2


//--------------------- .nv.info                  --------------------------
	.section	.nv.info,"",@"SHT_CUDA_INFO"
	.align	4


	//----- nvinfo : EIATTR_REGCOUNT
	.align		4
        /*0000*/ 	.byte	0x04, 0x2f
        /*0002*/ 	.short	(.L_1 - .L_0)
	.align		4
.L_0:
        /*0004*/ 	.word	index@(madd)
        /*0008*/ 	.word	0x0000000e


	//----- nvinfo : EIATTR_FRAME_SIZE
	.align		4
.L_1:
        /*000c*/ 	.byte	0x04, 0x11
        /*000e*/ 	.short	(.L_3 - .L_2)
	.align		4
.L_2:
        /*0010*/ 	.word	index@(madd)
        /*0014*/ 	.word	0x00000000


	//----- nvinfo : EIATTR_MIN_STACK_SIZE
	.align		4
.L_3:
        /*0018*/ 	.byte	0x04, 0x12
        /*001a*/ 	.short	(.L_5 - .L_4)
	.align		4
.L_4:
        /*001c*/ 	.word	index@(madd)
        /*0020*/ 	.word	0x00000000
.L_5:


//--------------------- .nv.compat                --------------------------
	.section	.nv.compat,"",@"SHT_CUDA_COMPAT_INFO"
	.align	4
        /*0000*/ 	.byte	0x02, 0x09, 0x00, 0x00, 0x02, 0x02, 0x01, 0x00, 0x02, 0x05, 0x05, 0x00, 0x03, 0x07, 0x01, 0x01
        /*0010*/ 	.byte	0x02, 0x03, 0x00, 0x00, 0x02, 0x06, 0x01, 0x00, 0x04, 0x0b, 0x08, 0x00, 0x09, 0x00, 0x00, 0x00
        /*0020*/ 	.byte	0x00, 0x00, 0x00, 0x00


//--------------------- .nv.info.madd             --------------------------
	.section	.nv.info.madd,"",@"SHT_CUDA_INFO"
	.sectionflags	@""
	.align	4


	//----- nvinfo : EIATTR_CUDA_API_VERSION
	.align		4
        /*0000*/ 	.byte	0x04, 0x37
        /*0002*/ 	.short	(.L_7 - .L_6)
.L_6:
        /*0004*/ 	.word	0x00000082


	//----- nvinfo : EIATTR_KPARAM_INFO
	.align		4
.L_7:
        /*0008*/ 	.byte	0x04, 0x17
        /*000a*/ 	.short	(.L_9 - .L_8)
.L_8:
        /*000c*/ 	.word	0x00000000
        /*0010*/ 	.short	0x0005
        /*0012*/ 	.short	0x0024
        /*0014*/ 	.byte	0x00, 0xf0, 0x11, 0x00


	//----- nvinfo : EIATTR_KPARAM_INFO
	.align		4
.L_9:
        /*0018*/ 	.byte	0x04, 0x17
        /*001a*/ 	.short	(.L_11 - .L_10)
.L_10:
        /*001c*/ 	.word	0x00000000
        /*0020*/ 	.short	0x0004
        /*0022*/ 	.short	0x0020
        /*0024*/ 	.byte	0x00, 0xf0, 0x11, 0x00


	//----- nvinfo : EIATTR_KPARAM_INFO
	.align		4
.L_11:
        /*0028*/ 	.byte	0x04, 0x17
        /*002a*/ 	.short	(.L_13 - .L_12)
.L_12:
        /*002c*/ 	.word	0x00000000
        /*0030*/ 	.short	0x0003
        /*0032*/ 	.short	0x0018
        /*0034*/ 	.byte	0x00, 0xf5, 0x21, 0x00


	//----- nvinfo : EIATTR_KPARAM_INFO
	.align		4
.L_13:
        /*0038*/ 	.byte	0x04, 0x17
        /*003a*/ 	.short	(.L_15 - .L_14)
.L_14:
        /*003c*/ 	.word	0x00000000
        /*0040*/ 	.short	0x0002
        /*0042*/ 	.short	0x0010
        /*0044*/ 	.byte	0x00, 0xf0, 0x11, 0x00


	//----- nvinfo : EIATTR_KPARAM_INFO
	.align		4
.L_15:
        /*0048*/ 	.byte	0x04, 0x17
        /*004a*/ 	.short	(.L_17 - .L_16)
.L_16:
        /*004c*/ 	.word	0x00000000
        /*0050*/ 	.short	0x0001
        /*0052*/ 	.short	0x0008
        /*0054*/ 	.byte	0x00, 0xf5, 0x21, 0x00


	//----- nvinfo : EIATTR_KPARAM_INFO
	.align		4
.L_17:
        /*0058*/ 	.byte	0x04, 0x17
        /*005a*/ 	.short	(.L_19 - .L_18)
.L_18:
        /*005c*/ 	.word	0x00000000
        /*0060*/ 	.short	0x0000
        /*0062*/ 	.short	0x0000
        /*0064*/ 	.byte	0x00, 0xf5, 0x21, 0x00


	//----- nvinfo : EIATTR_SPARSE_MMA_MASK
	.align		4
.L_19:
        /*0068*/ 	.byte	0x03, 0x50
        /*006a*/ 	.short	0x0000


	//----- nvinfo : EIATTR_MAXREG_COUNT
	.align		4
        /*006c*/ 	.byte	0x03, 0x1b
        /*006e*/ 	.short	0x00ff


	//----- nvinfo : EIATTR_MERCURY_ISA_VERSION
	.align		4
        /*0070*/ 	.byte	0x03, 0x5f
        /*0072*/ 	.short	0x0101


	//----- nvinfo : EIATTR_VRC_CTA_INIT_COUNT
	.align		4
        /*0074*/ 	.byte	0x02, 0x4a
	.zero		1
	.zero		1


	//----- nvinfo : EIATTR_EXIT_INSTR_OFFSETS
	.align		4
        /*0078*/ 	.byte	0x04, 0x1c
        /*007a*/ 	.short	(.L_21 - .L_20)


	//   ....[0]....
.L_20:
        /*007c*/ 	.word	0x000000a0


	//   ....[1]....
        /*0080*/ 	.word	0x00000190


	//----- nvinfo : EIATTR_CBANK_PARAM_SIZE
	.align		4
.L_21:
        /*0084*/ 	.byte	0x03, 0x19
        /*0086*/ 	.short	0x0028


	//----- nvinfo : EIATTR_PARAM_CBANK
	.align		4
        /*0088*/ 	.byte	0x04, 0x0a
        /*008a*/ 	.short	(.L_23 - .L_22)
	.align		4
.L_22:
        /*008c*/ 	.word	index@(.nv.constant0.madd)
        /*0090*/ 	.short	0x0380
        /*0092*/ 	.short	0x0028


	//----- nvinfo : EIATTR_SW_WAR
	.align		4
.L_23:
        /*0094*/ 	.byte	0x04, 0x36
        /*0096*/ 	.short	(.L_25 - .L_24)
.L_24:
        /*0098*/ 	.word	0x00000008
.L_25:


//--------------------- .nv.callgraph             --------------------------
	.section	.nv.callgraph,"",@"SHT_CUDA_CALLGRAPH"
	.align	4
	.sectionentsize	8
	.align		4
        /*0000*/ 	.word	0x00000000
	.align		4
        /*0004*/ 	.word	0xffffffff
	.align		4
        /*0008*/ 	.word	0x00000000
	.align		4
        /*000c*/ 	.word	0xfffffffe
	.align		4
        /*0010*/ 	.word	0x00000000
	.align		4
        /*0014*/ 	.word	0xfffffffd
	.align		4
        /*0018*/ 	.word	0x00000000
	.align		4
        /*001c*/ 	.word	0xfffffffc


//--------------------- .text.madd                --------------------------
	.section	.text.madd,"ax",@progbits
	.align	128
        .global         madd
        .type           madd,@function
        .size           madd,(.L_x_1 - madd)
        .other          madd,@"STO_CUDA_ENTRY STV_DEFAULT"
madd:
.text.madd:
[----:B------:R-:W-:Y:S01]  /*0000*/  LDC R1, c[0x0][0x37c] ;  /* 0x0000df00ff017b82 */ /* 0x000fe20000000800 */
[----:B------:R-:W0:Y:S07]  /*0010*/  S2R R0, SR_TID.X ;  /* 0x0000000000007919 */ /* 0x000e2e0000002100 */
[----:B------:R-:W-:Y:S01]  /*0020*/  S2UR UR4, SR_CTAID.Y ;  /* 0x00000000000479c3 */ /* 0x000fe20000002600 */
[----:B------:R-:W1:Y:S01]  /*0030*/  LDCU UR5, c[0x0][0x370] ;  /* 0x00006e00ff0577ac */ /* 0x000e620008000800 */
[----:B------:R-:W2:Y:S06]  /*0040*/  LDCU UR7, c[0x0][0x3a4] ;  /* 0x00007480ff0777ac */ /* 0x000eac0008000800 */
[----:B------:R-:W1:Y:S08]  /*0050*/  S2UR UR6, SR_CTAID.X ;  /* 0x00000000000679c3 */ /* 0x000e700000002500 */
[----:B------:R-:W0:Y:S01]  /*0060*/  LDC R9, c[0x0][0x360] ;  /* 0x0000d800ff097b82 */ /* 0x000e220000000800 */
[----:B-1----:R-:W-:-:S06]  /*0070*/  UIMAD UR4, UR4, UR5, UR6 ;  /* 0x00000005040472a4 */ /* 0x002fcc000f8e0206 */
[----:B0-----:R-:W-:-:S05]  /*0080*/  IMAD R9, R9, UR4, R0 ;  /* 0x0000000409097c24 */ /* 0x001fca000f8e0200 */
[----:B--2---:R-:W-:-:S13]  /*0090*/  ISETP.GE.AND P0, PT, R9, UR7, PT ;  /* 0x0000000709007c0c */ /* 0x004fda000bf06270 */
[----:B------:R-:W-:Y:S05]  /*00a0*/  @P0 EXIT ;  /* 0x000000000000094d */ /* 0x000fea0003800000 */
[----:B------:R-:W0:Y:S01]  /*00b0*/  LDC.64 R4, c[0x0][0x398] ;  /* 0x0000e600ff047b82 */ /* 0x000e220000000a00 */
[----:B------:R-:W1:Y:S01]  /*00c0*/  LDCU.64 UR4, c[0x0][0x358] ;  /* 0x00006b00ff0477ac */ /* 0x000e620008000a00 */
[----:B------:R-:W2:Y:S06]  /*00d0*/  LDCU UR6, c[0x0][0x3a0] ;  /* 0x00007400ff0677ac */ /* 0x000eac0008000800 */
[----:B------:R-:W3:Y:S01]  /*00e0*/  LDC.64 R2, c[0x0][0x388] ;  /* 0x0000e200ff027b82 */ /* 0x000ee20000000a00 */
[----:B------:R-:W4:Y:S07]  /*00f0*/  LDCU UR7, c[0x0][0x390] ;  /* 0x00007200ff0777ac */ /* 0x000f2e0008000800 */
[----:B------:R-:W5:Y:S01]  /*0100*/  LDC.64 R6, c[0x0][0x380] ;  /* 0x0000e000ff067b82 */ /* 0x000f620000000a00 */
[----:B0-----:R-:W-:-:S06]  /*0110*/  IMAD.WIDE R4, R9, 0x4, R4 ;  /* 0x0000000409047825 */ /* 0x001fcc00078e0204 */
[----:B-1----:R-:W2:Y:S01]  /*0120*/  LDG.E R4, desc[UR4][R4.64] ;  /* 0x0000000404047981 */ /* 0x002ea2000c1e1900 */
[----:B---3--:R-:W-:-:S06]  /*0130*/  IMAD.WIDE R2, R9, 0x4, R2 ;  /* 0x0000000409027825 */ /* 0x008fcc00078e0202 */
[----:B------:R-:W4:Y:S01]  /*0140*/  LDG.E R2, desc[UR4][R2.64] ;  /* 0x0000000402027981 */ /* 0x000f22000c1e1900 */
[----:B-----5:R-:W-:-:S04]  /*0150*/  IMAD.WIDE R6, R9, 0x4, R6 ;  /* 0x0000000409067825 */ /* 0x020fc800078e0206 */
[----:B--2---:R-:W-:-:S04]  /*0160*/  FMUL R11, R4, UR6 ;  /* 0x00000006040b7c20 */ /* 0x004fc80008400000 */
[----:B----4-:R-:W-:-:S05]  /*0170*/  FFMA R11, R2, UR7, R11 ;  /* 0x00000007020b7c23 */ /* 0x010fca000800000b */
[----:B------:R-:W-:Y:S01]  /*0180*/  STG.E desc[UR4][R6.64], R11 ;  /* 0x0000000b06007986 */ /* 0x000fe2000c101904 */
[----:B------:R-:W-:Y:S05]  /*0190*/  EXIT ;  /* 0x000000000000794d */ /* 0x000fea0003800000 */
.L_x_0:
[----:B------:R-:W-:-:S00]  /*01a0*/  BRA `(.L_x_0) ;  /* 0xfffffffc00fc7947 */ /* 0x000fc0000383ffff */
[----:B------:R-:W-:-:S00]  /*01b0*/  NOP ;  /* 0x0000000000007918 */ /* 0x000fc00000000000 */
        /* <DEDUP_REMOVED lines=12> */
.L_x_1:


//--------------------- .nv.shared.reserved.0     --------------------------
	.section	.nv.shared.reserved.0,"aw",@nobits
	.weak		__nv_reservedSMEM_offset_0_alias
	.size		__nv_reservedSMEM_offset_0_alias, 0, 64
	.other		__nv_reservedSMEM_offset_0_alias,@"STO_CUDA_RESERVED_SHARED STV_DEFAULT"
__nv_reservedSMEM_offset_0_alias:
	.zero		0
	.zero		64


//--------------------- .nv.constant0.madd        --------------------------
	.section	.nv.constant0.madd,"a",@progbits
	.sectionflags	@""
	.align	4
.nv.constant0.madd:
	.zero		936


//--------------------- SYMBOLS --------------------------

	.type		.nv.reservedSmem.offset0,@object
	.size		.nv.reservedSmem.offset0,0x4
